	.headerflags	@"EF_CUDA_TEXMODE_UNIFIED EF_CUDA_64BIT_ADDRESS EF_CUDA_ACCELERATORS EF_CUDA_SM90 EF_CUDA_VIRTUAL_SM(EF_CUDA_SM90)"
	.elftype	@"ET_EXEC"


//--------------------- .nv.info                  --------------------------
	.section	.nv.info,"",@"SHT_CUDA_INFO"
	.align	4


	//----- nvinfo : EIATTR_REGCOUNT
	.align		4
        /*0000*/ 	.byte	0x04, 0x2f
        /*0002*/ 	.short	(.L_3 - .L_2)
	.align		4
.L_2:
        /*0004*/ 	.word	index@(triton_poi_fused__native_batch_norm_legit_no_training_cat_relu_29)
        /*0008*/ 	.word	0x00000020


	//----- nvinfo : EIATTR_MIN_STACK_SIZE
	.align		4
.L_3:
        /*000c*/ 	.byte	0x04, 0x12
        /*000e*/ 	.short	(.L_5 - .L_4)
	.align		4
.L_4:
        /*0010*/ 	.word	index@(triton_poi_fused__native_batch_norm_legit_no_training_cat_relu_29)
        /*0014*/ 	.word	0x00000000


	//----- nvinfo : EIATTR_FRAME_SIZE
	.align		4
.L_5:
        /*0018*/ 	.byte	0x04, 0x11
        /*001a*/ 	.short	(.L_7 - .L_6)
	.align		4
.L_6:
        /*001c*/ 	.word	index@(triton_poi_fused__native_batch_norm_legit_no_training_cat_relu_29)
        /*0020*/ 	.word	0x00000000


	//----- nvinfo : EIATTR_MIN_STACK_SIZE
	.align		4
.L_7:
        /*0024*/ 	.byte	0x04, 0x12
        /*0026*/ 	.short	(.L_9 - .L_8)
	.align		4
.L_8:
        /*0028*/ 	.word	index@(triton_poi_fused__native_batch_norm_legit_no_training_cat_relu_29)
        /*002c*/ 	.word	0x00000000
.L_9:


//--------------------- .nv.info.triton_poi_fused__native_batch_norm_legit_no_training_cat_relu_29 --------------------------
	.section	.nv.info.triton_poi_fused__native_batch_norm_legit_no_training_cat_relu_29,"",@"SHT_CUDA_INFO"
	.sectionflags	@""
	.align	4


	//----- nvinfo : EIATTR_CUDA_API_VERSION
	.align		4
        /*0000*/ 	.byte	0x04, 0x37
        /*0002*/ 	.short	(.L_11 - .L_10)
.L_10:
        /*0004*/ 	.word	0x0000007c


	//----- nvinfo : EIATTR_KPARAM_INFO
	.align		4
.L_11:
        /*0008*/ 	.byte	0x04, 0x17
        /*000a*/ 	.short	(.L_13 - .L_12)
.L_12:
        /*000c*/ 	.word	0x00000000
        /*0010*/ 	.short	0x0008
        /*0012*/ 	.short	0x0040
        /*0014*/ 	.byte	0x00, 0xf0, 0x11, 0x00


	//----- nvinfo : EIATTR_KPARAM_INFO
	.align		4
.L_13:
        /*0018*/ 	.byte	0x04, 0x17
        /*001a*/ 	.short	(.L_15 - .L_14)
.L_14:
        /*001c*/ 	.word	0x00000000
        /*0020*/ 	.short	0x0007
        /*0022*/ 	.short	0x0038
        /*0024*/ 	.byte	0x00, 0xf4, 0x21, 0x00


	//----- nvinfo : EIATTR_KPARAM_INFO
	.align		4
.L_15:
        /*0028*/ 	.byte	0x04, 0x17
        /*002a*/ 	.short	(.L_17 - .L_16)
.L_16:
        /*002c*/ 	.word	0x00000000
        /*0030*/ 	.short	0x0006
        /*0032*/ 	.short	0x0030
        /*0034*/ 	.byte	0x00, 0xf4, 0x21, 0x00


	//----- nvinfo : EIATTR_KPARAM_INFO
	.align		4
.L_17:
        /*0038*/ 	.byte	0x04, 0x17
        /*003a*/ 	.short	(.L_19 - .L_18)
.L_18:
        /*003c*/ 	.word	0x00000000
        /*0040*/ 	.short	0x0005
        /*0042*/ 	.short	0x0028
        /*0044*/ 	.byte	0x00, 0xf4, 0x21, 0x00


	//----- nvinfo : EIATTR_KPARAM_INFO
	.align		4
.L_19:
        /*0048*/ 	.byte	0x04, 0x17
        /*004a*/ 	.short	(.L_21 - .L_20)
.L_20:
        /*004c*/ 	.word	0x00000000
        /*0050*/ 	.short	0x0004
        /*0052*/ 	.short	0x0020
        /*0054*/ 	.byte	0x00, 0xf4, 0x21, 0x00


	//----- nvinfo : EIATTR_KPARAM_INFO
	.align		4
.L_21:
        /*0058*/ 	.byte	0x04, 0x17
        /*005a*/ 	.short	(.L_23 - .L_22)
.L_22:
        /*005c*/ 	.word	0x00000000
        /*0060*/ 	.short	0x0003
        /*0062*/ 	.short	0x0018
        /*0064*/ 	.byte	0x00, 0xf4, 0x21, 0x00


	//----- nvinfo : EIATTR_KPARAM_INFO
	.align		4
.L_23:
        /*0068*/ 	.byte	0x04, 0x17
        /*006a*/ 	.short	(.L_25 - .L_24)
.L_24:
        /*006c*/ 	.word	0x00000000
        /*0070*/ 	.short	0x0002
        /*0072*/ 	.short	0x0010
        /*0074*/ 	.byte	0x00, 0xf4, 0x21, 0x00


	//----- nvinfo : EIATTR_KPARAM_INFO
	.align		4
.L_25:
        /*0078*/ 	.byte	0x04, 0x17
        /*007a*/ 	.short	(.L_27 - .L_26)
.L_26:
        /*007c*/ 	.word	0x00000000
        /*0080*/ 	.short	0x0001
        /*0082*/ 	.short	0x0008
        /*0084*/ 	.byte	0x00, 0xf4, 0x21, 0x00


	//----- nvinfo : EIATTR_KPARAM_INFO
	.align		4
.L_27:
        /*0088*/ 	.byte	0x04, 0x17
        /*008a*/ 	.short	(.L_29 - .L_28)
.L_28:
        /*008c*/ 	.word	0x00000000
        /*0090*/ 	.short	0x0000
        /*0092*/ 	.short	0x0000
        /*0094*/ 	.byte	0x00, 0xf4, 0x21, 0x00


	//----- nvinfo : EIATTR_SPARSE_MMA_MASK
	.align		4
.L_29:
        /*0098*/ 	.byte	0x03, 0x50
        /*009a*/ 	.short	0x0000


	//----- nvinfo : EIATTR_MAXREG_COUNT
	.align		4
        /*009c*/ 	.byte	0x03, 0x1b
        /*009e*/ 	.short	0x00ff


	//----- nvinfo : EIATTR_EXIT_INSTR_OFFSETS
	.align		4
        /*00a0*/ 	.byte	0x04, 0x1c
        /*00a2*/ 	.short	(.L_31 - .L_30)


	//   ....[0]....
.L_30:
        /*00a4*/ 	.word	0x00000990


	//   ....[1]....
        /*00a8*/ 	.word	0x000009b0


	//----- nvinfo : EIATTR_REQNTID
	.align		4
.L_31:
        /*00ac*/ 	.byte	0x04, 0x10
        /*00ae*/ 	.short	(.L_33 - .L_32)
.L_32:
        /*00b0*/ 	.word	0x00000080
        /*00b4*/ 	.word	0x00000001
        /*00b8*/ 	.word	0x00000001


	//----- nvinfo : EIATTR_CBANK_PARAM_SIZE
	.align		4
.L_33:
        /*00bc*/ 	.byte	0x03, 0x19
        /*00be*/ 	.short	0x0044


	//----- nvinfo : EIATTR_PARAM_CBANK
	.align		4
        /*00c0*/ 	.byte	0x04, 0x0a
        /*00c2*/ 	.short	(.L_35 - .L_34)
	.align		4
.L_34:
        /*00c4*/ 	.word	index@(.nv.constant0.triton_poi_fused__native_batch_norm_legit_no_training_cat_relu_29)
        /*00c8*/ 	.short	0x0210
        /*00ca*/ 	.short	0x0044


	//----- nvinfo : EIATTR_SW_WAR
	.align		4
.L_35:
        /*00cc*/ 	.byte	0x04, 0x36
        /*00ce*/ 	.short	(.L_37 - .L_36)
.L_36:
        /*00d0*/ 	.word	0x00000008
.L_37:


//--------------------- .nv.callgraph             --------------------------
	.section	.nv.callgraph,"",@"SHT_CUDA_CALLGRAPH"
	.align	4
	.sectionentsize	8
	.align		4
        /*0000*/ 	.word	0x00000000
	.align		4
        /*0004*/ 	.word	0xffffffff
	.align		4
        /*0008*/ 	.word	0x00000000
	.align		4
        /*000c*/ 	.word	0xfffffffe
	.align		4
        /*0010*/ 	.word	0x00000000
	.align		4
        /*0014*/ 	.word	0xfffffffd
	.align		4
        /*0018*/ 	.word	0x00000000
	.align		4
        /*001c*/ 	.word	0xfffffffc


//--------------------- .nv.constant4             --------------------------
	.section	.nv.constant4,"a",@progbits
	.align	8
	.align		8
.nv.constant4:
        /*0000*/ 	.dword	_$_str
	.align		8
        /*0008*/ 	.dword	_$_str_$_2


//--------------------- .text.triton_poi_fused__native_batch_norm_legit_no_training_cat_relu_29 --------------------------
	.section	.text.triton_poi_fused__native_batch_norm_legit_no_training_cat_relu_29,"ax",@progbits
	.align	128
        .global         triton_poi_fused__native_batch_norm_legit_no_training_cat_relu_29
        .type           triton_poi_fused__native_batch_norm_legit_no_training_cat_relu_29,@function
        .size           triton_poi_fused__native_batch_norm_legit_no_training_cat_relu_29,(.L_x_1 - triton_poi_fused__native_batch_norm_legit_no_training_cat_relu_29)
        .other          triton_poi_fused__native_batch_norm_legit_no_training_cat_relu_29,@"STO_CUDA_ENTRY STV_DEFAULT"
triton_poi_fused__native_batch_norm_legit_no_training_cat_relu_29:
.text.triton_poi_fused__native_batch_norm_legit_no_training_cat_relu_29:
[----:B------:R-:W0:Y:S01]  /*0000*/  LDC R1, c[0x0][0x28] ;  /* 0x00000a00ff017b82 */ /* 0x000e220000000800 */
[----:B------:R-:W1:Y:S07]  /*0010*/  S2R R0, SR_TID.X ;  /* 0x0000000000007919 */ /* 0x000e6e0000002100 */
[----:B------:R-:W2:Y:S01]  /*0020*/  LDC.64 R6, c[0x0][0x228] ;  /* 0x00008a00ff067b82 */ /* 0x000ea20000000a00 */
[----:B------:R-:W-:Y:S01]  /*0030*/  IMAD.MOV.U32 R4, RZ, RZ, RZ ;  /* 0x000000ffff047224 */ /* 0x000fe200078e00ff */
[----:B------:R-:W-:Y:S01]  /*0040*/  ULDC.64 UR4, c[0x0][0x208] ;  /* 0x0000820000047ab9 */ /* 0x000fe20000000a00 */
[----:B------:R-:W3:Y:S01]  /*0050*/  S2R R5, SR_CTAID.X ;  /* 0x0000000000057919 */ /* 0x000ee20000002500 */
[----:B------:R-:W-:Y:S01]  /*0060*/  IMAD.MOV.U32 R8, RZ, RZ, RZ ;  /* 0x000000ffff087224 */ /* 0x000fe200078e00ff */
[----:B------:R-:W-:-:S03]  /*0070*/  ULDC.64 UR6, c[0x0][0x218] ;  /* 0x0000860000067ab9 */ /* 0x000fc60000000a00 */
[----:B------:R-:W4:Y:S08]  /*0080*/  LDC.64 R12, c[0x0][0x220] ;  /* 0x00008800ff0c7b82 */ /* 0x000f300000000a00 */
[----:B------:R-:W5:Y:S01]  /*0090*/  LDC.64 R28, c[0x0][0x210] ;  /* 0x00008400ff1c7b82 */ /* 0x000f620000000a00 */
[----:B------:R-:W-:-:S07]  /*00a0*/  IMAD.MOV.U32 R21, RZ, RZ, RZ ;  /* 0x000000ffff157224 */ /* 0x000fce00078e00ff */
[----:B------:R-:W4:Y:S01]  /*00b0*/  LDC.64 R26, c[0x0][0x238] ;  /* 0x00008e00ff1a7b82 */ /* 0x000f220000000a00 */
[----:B-1----:R-:W-:-:S05]  /*00c0*/  IMAD.SHL.U32 R0, R0, 0x4, RZ ;  /* 0x0000000400007824 */ /* 0x002fca00078e00ff */
[----:B------:R-:W-:-:S05]  /*00d0*/  LOP3.LUT R0, R0, 0x1fc, RZ, 0xc0, !PT ;  /* 0x000001fc00007812 */ /* 0x000fca00078ec0ff */
[----:B---3--:R-:W-:-:S05]  /*00e0*/  IMAD R5, R5, 0x200, R0 ;  /* 0x0000020005057824 */ /* 0x008fca00078e0200 */
[----:B------:R-:W-:Y:S02]  /*00f0*/  SHF.R.S32.HI R0, RZ, 0x1f, R5 ;  /* 0x0000001fff007819 */ /* 0x000fe40000011405 */
[----:B------:R-:W-:Y:S02]  /*0100*/  ISETP.GE.AND P0, PT, R5, 0xa600, PT ;  /* 0x0000a6000500780c */ /* 0x000fe40003f06270 */
[----:B------:R-:W-:-:S04]  /*0110*/  LEA.HI R0, R0, R5, RZ, 0x6 ;  /* 0x0000000500007211 */ /* 0x000fc800078f30ff */
[----:B------:R-:W-:-:S05]  /*0120*/  SHF.R.S32.HI R11, RZ, 0x6, R0 ;  /* 0x00000006ff0b7819 */ /* 0x000fca0000011400 */
[----:B------:R-:W-:-:S05]  /*0130*/  IMAD.HI R2, R11, 0x3159721f, RZ ;  /* 0x3159721f0b027827 */ /* 0x000fca00078e02ff */
[----:B------:R-:W-:-:S04]  /*0140*/  SHF.R.U32.HI R3, RZ, 0x1f, R2 ;  /* 0x0000001fff037819 */ /* 0x000fc80000011602 */
[----:B------:R-:W-:-:S05]  /*0150*/  LEA.HI.SX32 R2, R2, R3, 0x1b ;  /* 0x0000000302027211 */ /* 0x000fca00078fdaff */
[----:B------:R-:W-:Y:S01]  /*0160*/  IMAD R11, R2, -0xa6, R11 ;  /* 0xffffff5a020b7824 */ /* 0x000fe200078e020b */
[----:B------:R-:W-:-:S03]  /*0170*/  CS2R R2, SRZ ;  /* 0x0000000000027805 */ /* 0x000fc6000001ff00 */
[----:B--2---:R-:W-:-:S05]  /*0180*/  IMAD.WIDE R6, R11, 0x4, R6 ;  /* 0x000000040b067825 */ /* 0x004fca00078e0206 */
[----:B------:R-:W2:Y:S04]  /*0190*/  @!P0 LDG.E.EL R4, desc[UR4][R6.64] ;  /* 0x0000000406048981 */ /* 0x000ea8000c2e1900 */
[----:B------:R-:W3:Y:S04]  /*01a0*/  @!P0 LDG.E.EL R3, desc[UR4][R6.64] ;  /* 0x0000000406038981 */ /* 0x000ee8000c2e1900 */
[----:B------:R-:W5:Y:S04]  /*01b0*/  @!P0 LDG.E.EL R8, desc[UR4][R6.64] ;  /* 0x0000000406088981 */ /* 0x000f68000c2e1900 */
[----:B------:R1:W5:Y:S01]  /*01c0*/  @!P0 LDG.E.EL R2, desc[UR4][R6.64] ;  /* 0x0000000406028981 */ /* 0x000362000c2e1900 */
[----:B------:R-:W-:-:S02]  /*01d0*/  LOP3.LUT R0, R0, 0xffffffc0, RZ, 0xc0, !PT ;  /* 0xffffffc000007812 */ /* 0x000fc400078ec0ff */
[C---:B------:R-:W-:Y:S01]  /*01e0*/  SHF.L.U32 R9, R11.reuse, 0x6, RZ ;  /* 0x000000060b097819 */ /* 0x040fe200000006ff */
[----:B----4-:R-:W-:-:S05]  /*01f0*/  IMAD.WIDE R12, R11, 0x4, R12 ;  /* 0x000000040b0c7825 */ /* 0x010fca00078e020c */
[----:B------:R-:W4:Y:S01]  /*0200*/  @!P0 LDG.E.EL R21, desc[UR4][R12.64] ;  /* 0x000000040c158981 */ /* 0x000f22000c2e1900 */
[----:B0-----:R-:W-:Y:S01]  /*0210*/  IMAD.WIDE R26, R11, 0x4, R26 ;  /* 0x000000040b1a7825 */ /* 0x001fe200078e021a */
[----:B------:R-:W-:-:S03]  /*0220*/  HFMA2.MMA R23, -RZ, RZ, 0, 0 ;  /* 0x00000000ff177435 */ /* 0x000fc600000001ff */
[----:B--2---:R-:W-:-:S04]  /*0230*/  FADD R4, R4, 9.9999997473787516356e-06 ;  /* 0x3727c5ac04047421 */ /* 0x004fc80000000000 */
[----:B------:R-:W0:Y:S01]  /*0240*/  MUFU.SQRT R20, R4 ;  /* 0x0000000400147308 */ /* 0x000e220000002000 */
[----:B---3--:R-:W-:-:S07]  /*0250*/  FADD R3, R3, 9.9999997473787516356e-06 ;  /* 0x3727c5ac03037421 */ /* 0x008fce0000000000 */
[----:B------:R2:W3:Y:S01]  /*0260*/  MUFU.SQRT R24, R3 ;  /* 0x0000000300187308 */ /* 0x0004e20000002000 */
[----:B-----5:R-:W-:Y:S01]  /*0270*/  FADD R8, R8, 9.9999997473787516356e-06 ;  /* 0x3727c5ac08087421 */ /* 0x020fe20000000000 */
[C---:B0-----:R-:W-:Y:S01]  /*0280*/  FSETP.GT.AND P6, PT, R20.reuse, 8.50705917302346158658e+37, PT ;  /* 0x7e8000001400780b */ /* 0x041fe20003fc4000 */
[----:B--2---:R-:W-:Y:S01]  /*0290*/  IMAD.HI R3, R5, 0x3159721f, RZ ;  /* 0x3159721f05037827 */ /* 0x004fe200078e02ff */
[----:B------:R-:W-:-:S04]  /*02a0*/  FSETP.GEU.AND P2, PT, R20, 1.175494350822287508e-38, PT ;  /* 0x008000001400780b */ /* 0x000fc80003f4e000 */
[----:B------:R0:W2:Y:S01]  /*02b0*/  MUFU.SQRT R22, R8 ;  /* 0x0000000800167308 */ /* 0x0000a20000002000 */
[----:B------:R-:W-:Y:S02]  /*02c0*/  SHF.R.U32.HI R4, RZ, 0x1f, R3 ;  /* 0x0000001fff047819 */ /* 0x000fe40000011603 */
[C---:B---3--:R-:W-:Y:S02]  /*02d0*/  FSETP.GT.AND P5, PT, R24.reuse, 8.50705917302346158658e+37, PT ;  /* 0x7e8000001800780b */ /* 0x048fe40003fa4000 */
[----:B-1----:R-:W-:Y:S02]  /*02e0*/  LEA.HI.SX32 R6, R3, R4, 0x15 ;  /* 0x0000000403067211 */ /* 0x002fe400078faaff */
[----:B------:R-:W-:Y:S01]  /*02f0*/  FSETP.GEU.AND P3, PT, R24, 1.175494350822287508e-38, PT ;  /* 0x008000001800780b */ /* 0x000fe20003f6e000 */
[----:B------:R-:W-:Y:S02]  /*0300*/  @P6 FMUL R20, R20, 0.25 ;  /* 0x3e80000014146820 */ /* 0x000fe40000400000 */
[----:B------:R-:W-:-:S02]  /*0310*/  IMAD R7, R6, -0x2980, R5 ;  /* 0xffffd68006077824 */ /* 0x000fc400078e0205 */
[----:B------:R-:W-:Y:S01]  /*0320*/  FADD R10, R2, 9.9999997473787516356e-06 ;  /* 0x3727c5ac020a7421 */ /* 0x000fe20000000000 */
[----:B------:R-:W-:Y:S01]  /*0330*/  @!P2 FMUL R20, R20, 16777216 ;  /* 0x4b8000001414a820 */ /* 0x000fe20000400000 */
[----:B0-----:R-:W-:Y:S01]  /*0340*/  IMAD R8, R6, 0x300, RZ ;  /* 0x0000030006087824 */ /* 0x001fe200078e02ff */
[----:B--2---:R-:W-:Y:S01]  /*0350*/  FSETP.GT.AND P4, PT, R22, 8.50705917302346158658e+37, PT ;  /* 0x7e8000001600780b */ /* 0x004fe20003f84000 */
[----:B------:R-:W-:Y:S02]  /*0360*/  IMAD R7, R6, 0x2680, R7 ;  /* 0x0000268006077824 */ /* 0x000fe400078e0207 */
[----:B------:R-:W-:Y:S01]  /*0370*/  @P5 FMUL R24, R24, 0.25 ;  /* 0x3e80000018185820 */ /* 0x000fe20000400000 */
[----:B------:R-:W-:Y:S01]  /*0380*/  IMAD.IADD R6, R5, 0x1, -R0 ;  /* 0x0000000105067824 */ /* 0x000fe200078e0a00 */
[----:B------:R-:W-:Y:S01]  /*0390*/  FSETP.GEU.AND P1, PT, R22, 1.175494350822287508e-38, PT ;  /* 0x008000001600780b */ /* 0x000fe20003f2e000 */
[----:B------:R-:W0:Y:S01]  /*03a0*/  MUFU.SQRT R0, R10 ;  /* 0x0000000a00007308 */ /* 0x000e220000002000 */
[----:B------:R-:W-:Y:S01]  /*03b0*/  @!P3 FMUL R24, R24, 16777216 ;  /* 0x4b8000001818b820 */ /* 0x000fe20000400000 */
[----:B------:R-:W-:Y:S01]  /*03c0*/  IMAD.MOV.U32 R4, RZ, RZ, 0x3e800000 ;  /* 0x3e800000ff047424 */ /* 0x000fe200078e00ff */
[----:B------:R-:W1:Y:S05]  /*03d0*/  LDC.64 R2, c[0x0][0x230] ;  /* 0x00008c00ff027b82 */ /* 0x000e6a0000000a00 */
[----:B------:R-:W2:Y:S01]  /*03e0*/  MUFU.RCP R20, R20 ;  /* 0x0000001400147308 */ /* 0x000ea20000001000 */
[----:B------:R-:W-:-:S02]  /*03f0*/  FSEL R15, R4, 1, P5 ;  /* 0x3f800000040f7808 */ /* 0x000fc40002800000 */
[----:B------:R-:W-:Y:S02]  /*0400*/  FSEL R17, R4, 1, P6 ;  /* 0x3f80000004117808 */ /* 0x000fe40003000000 */
[----:B------:R-:W-:-:S03]  /*0410*/  SHF.R.S32.HI R14, RZ, 0x1f, R8 ;  /* 0x0000001fff0e7819 */ /* 0x000fc60000011408 */
[----:B------:R-:W3:Y:S01]  /*0420*/  MUFU.RCP R24, R24 ;  /* 0x0000001800187308 */ /* 0x000ee20000001000 */
[----:B------:R-:W-:Y:S01]  /*0430*/  IADD3 R8, P5, P6, R9, R6, R8 ;  /* 0x0000000609087210 */ /* 0x000fe20007ebe008 */
[----:B------:R-:W-:Y:S01]  /*0440*/  @P4 FMUL R22, R22, 0.25 ;  /* 0x3e80000016164820 */ /* 0x000fe20000400000 */
[----:B------:R-:W-:Y:S01]  /*0450*/  FSEL R19, R4, 1, P4 ;  /* 0x3f80000004137808 */ /* 0x000fe20002000000 */
[----:B------:R-:W-:Y:S01]  /*0460*/  @!P3 FMUL R15, R15, 16777216 ;  /* 0x4b8000000f0fb820 */ /* 0x000fe20000400000 */
[----:B------:R-:W-:Y:S01]  /*0470*/  SHF.R.S32.HI R6, RZ, 0x1f, R6 ;  /* 0x0000001fff067819 */ /* 0x000fe20000011406 */
[----:B------:R-:W-:Y:S01]  /*0480*/  @!P2 FMUL R17, R17, 16777216 ;  /* 0x4b8000001111a820 */ /* 0x000fe20000400000 */
[----:B------:R-:W-:Y:S02]  /*0490*/  SHF.R.S32.HI R9, RZ, 0x1f, R9 ;  /* 0x0000001fff097819 */ /* 0x000fe40000011409 */
[----:B0-----:R-:W-:Y:S02]  /*04a0*/  FSETP.GT.AND P2, PT, R0, 8.50705917302346158658e+37, PT ;  /* 0x7e8000000000780b */ /* 0x001fe40003f44000 */
[----:B------:R-:W-:Y:S01]  /*04b0*/  ISETP.GE.AND P3, PT, R11, 0x9a, PT ;  /* 0x0000009a0b00780c */ /* 0x000fe20003f66270 */
[----:B------:R-:W-:Y:S01]  /*04c0*/  @!P1 FMUL R22, R22, 16777216 ;  /* 0x4b80000016169820 */ /* 0x000fe20000400000 */
[----:B------:R-:W-:Y:S01]  /*04d0*/  @!P1 FMUL R19, R19, 16777216 ;  /* 0x4b80000013139820 */ /* 0x000fe20000400000 */
[----:B------:R-:W-:Y:S01]  /*04e0*/  IADD3.X R9, R9, R6, R14, P5, P6 ;  /* 0x0000000609097210 */ /* 0x000fe20002fec40e */
[----:B--2---:R-:W-:Y:S01]  /*04f0*/  FMUL R20, R20, R17 ;  /* 0x0000001114147220 */ /* 0x004fe20000400000 */
[----:B------:R-:W-:-:S02]  /*0500*/  CS2R R16, SRZ ;  /* 0x0000000000107805 */ /* 0x000fc4000001ff00 */
[----:B------:R-:W-:Y:S01]  /*0510*/  FSETP.GEU.AND P4, PT, R0, 1.175494350822287508e-38, PT ;  /* 0x008000000000780b */ /* 0x000fe20003f8e000 */
[----:B------:R-:W-:Y:S01]  /*0520*/  IMAD.MOV.U32 R6, RZ, RZ, RZ ;  /* 0x000000ffff067224 */ /* 0x000fe200078e00ff */
[----:B------:R-:W-:Y:S01]  /*0530*/  ISETP.LT.AND P1, PT, R5, 0xa600, !P3 ;  /* 0x0000a6000500780c */ /* 0x000fe20005f21270 */
[----:B---3--:R-:W-:Y:S01]  /*0540*/  FMUL R24, R24, R15 ;  /* 0x0000000f18187220 */ /* 0x008fe20000400000 */
[----:B------:R-:W-:Y:S01]  /*0550*/  CS2R R14, SRZ ;  /* 0x00000000000e7805 */ /* 0x000fe2000001ff00 */
[----:B------:R-:W2:Y:S01]  /*0560*/  @!P0 LDG.E.EL R16, desc[UR4][R12.64] ;  /* 0x000000040c108981 */ /* 0x000ea2000c2e1900 */
[----:B------:R-:W-:Y:S01]  /*0570*/  IMAD.WIDE R28, R7, 0x4, R28 ;  /* 0x00000004071c7825 */ /* 0x000fe200078e021c */
[----:B------:R-:W-:Y:S02]  /*0580*/  FSEL R4, R4, 1, P2 ;  /* 0x3f80000004047808 */ /* 0x000fe40001000000 */
[----:B------:R-:W3:Y:S01]  /*0590*/  @!P0 LDG.E.EL R17, desc[UR4][R12.64] ;  /* 0x000000040c118981 */ /* 0x000ee2000c2e1900 */
[----:B------:R-:W-:-:S03]  /*05a0*/  @P2 FMUL R0, R0, 0.25 ;  /* 0x3e80000000002820 */ /* 0x000fc60000400000 */
[----:B------:R0:W5:Y:S01]  /*05b0*/  @!P0 LDG.E.EL R6, desc[UR4][R12.64] ;  /* 0x000000040c068981 */ /* 0x000162000c2e1900 */
[C---:B------:R-:W-:Y:S01]  /*05c0*/  ISETP.GT.AND P2, PT, R11.reuse, 0x99, !P0 ;  /* 0x000000990b00780c */ /* 0x040fe20004744270 */
[----:B------:R-:W-:Y:S01]  /*05d0*/  @!P4 FMUL R0, R0, 16777216 ;  /* 0x4b8000000000c820 */ /* 0x000fe20000400000 */
[----:B------:R-:W-:Y:S01]  /*05e0*/  @!P4 FMUL R4, R4, 16777216 ;  /* 0x4b8000000404c820 */ /* 0x000fe20000400000 */
[----:B0-----:R-:W-:Y:S01]  /*05f0*/  CS2R R12, SRZ ;  /* 0x00000000000c7805 */ /* 0x001fe2000001ff00 */
[----:B-1----:R-:W-:-:S05]  /*0600*/  IMAD.WIDE R2, R11, 0x4, R2 ;  /* 0x000000040b027825 */ /* 0x002fca00078e0202 */
[----:B------:R0:W2:Y:S01]  /*0610*/  @P1 LDG.E.128 R12, desc[UR4][R28.64] ;  /* 0x000000041c0c1981 */ /* 0x0000a2000c1e1d00 */
[----:B------:R-:W-:Y:S01]  /*0620*/  CS2R R10, SRZ ;  /* 0x00000000000a7805 */ /* 0x000fe2000001ff00 */
[----:B------:R-:W1:Y:S01]  /*0630*/  MUFU.RCP R22, R22 ;  /* 0x0000001600167308 */ /* 0x000e620000001000 */
[----:B------:R-:W-:Y:S01]  /*0640*/  IMAD.MOV.U32 R7, RZ, RZ, RZ ;  /* 0x000000ffff077224 */ /* 0x000fe200078e00ff */
[----:B------:R-:W3:Y:S05]  /*0650*/  @!P0 LDG.E.EL R23, desc[UR4][R2.64] ;  /* 0x0000000402178981 */ /* 0x000eea000c2e1900 */
[----:B------:R-:W3:Y:S01]  /*0660*/  @!P0 LDG.E.EL R7, desc[UR4][R2.64] ;  /* 0x0000000402078981 */ /* 0x000ee2000c2e1900 */
[----:B0-----:R-:W-:-:S04]  /*0670*/  LEA R28, P4, R8, UR6, 0x2 ;  /* 0x00000006081c7c11 */ /* 0x001fc8000f8810ff */
[----:B------:R-:W-:Y:S02]  /*0680*/  LEA.HI.X R29, R8, UR7, R9, 0x2, P4 ;  /* 0x00000007081d7c11 */ /* 0x000fe4000a0f1409 */
[----:B------:R-:W-:Y:S01]  /*0690*/  CS2R R8, SRZ ;  /* 0x0000000000087805 */ /* 0x000fe2000001ff00 */
[----:B------:R0:W4:Y:S05]  /*06a0*/  MUFU.RCP R25, R0 ;  /* 0x0000000000197308 */ /* 0x00012a0000001000 */
[----:B------:R-:W3:Y:S01]  /*06b0*/  @P2 LDG.E.128 R8, desc[UR4][R28.64+-0x9a00] ;  /* 0xff6600041c082981 */ /* 0x000ee2000c1e1d00 */
[----:B-1----:R-:W-:Y:S01]  /*06c0*/  FMUL R22, R22, R19 ;  /* 0x0000001316167220 */ /* 0x002fe20000400000 */
[----:B------:R-:W-:Y:S01]  /*06d0*/  CS2R R18, SRZ ;  /* 0x0000000000127805 */ /* 0x000fe2000001ff00 */
[----:B0-----:R-:W-:-:S05]  /*06e0*/  IMAD.MOV.U32 R0, RZ, RZ, RZ ;  /* 0x000000ffff007224 */ /* 0x001fca00078e00ff */
[----:B------:R-:W5:Y:S01]  /*06f0*/  @!P0 LDG.E.EL R18, desc[UR4][R2.64] ;  /* 0x0000000402128981 */ /* 0x000f62000c2e1900 */
[----:B----4-:R-:W-:Y:S01]  /*0700*/  FMUL R25, R25, R4 ;  /* 0x0000000419197220 */ /* 0x010fe20000400000 */
[----:B------:R-:W-:Y:S02]  /*0710*/  IMAD.MOV.U32 R4, RZ, RZ, RZ ;  /* 0x000000ffff047224 */ /* 0x000fe400078e00ff */
[----:B------:R0:W4:Y:S04]  /*0720*/  @!P0 LDG.E.EL R19, desc[UR4][R2.64] ;  /* 0x0000000402138981 */ /* 0x000128000c2e1900 */
[----:B------:R-:W4:Y:S04]  /*0730*/  @!P0 LDG.E.EL R0, desc[UR4][R26.64] ;  /* 0x000000041a008981 */ /* 0x000f28000c2e1900 */
[----:B------:R-:W4:Y:S01]  /*0740*/  @!P0 LDG.E.EL R4, desc[UR4][R26.64] ;  /* 0x000000041a048981 */ /* 0x000f22000c2e1900 */
[----:B0-----:R-:W-:-:S06]  /*0750*/  CS2R R2, SRZ ;  /* 0x0000000000027805 */ /* 0x001fcc000001ff00 */
[----:B------:R-:W4:Y:S04]  /*0760*/  @!P0 LDG.E.EL R3, desc[UR4][R26.64] ;  /* 0x000000041a038981 */ /* 0x000f28000c2e1900 */
[----:B------:R0:W4:Y:S02]  /*0770*/  @!P0 LDG.E.EL R2, desc[UR4][R26.64] ;  /* 0x000000041a028981 */ /* 0x000124000c2e1900 */
[----:B0-----:R-:W0:Y:S02]  /*0780*/  LDC.64 R26, c[0x0][0x248] ;  /* 0x00009200ff1a7b82 */ /* 0x001e240000000a00 */
[----:B0-----:R-:W-:Y:S01]  /*0790*/  IMAD.WIDE R26, R5, 0x4, R26 ;  /* 0x00000004051a7825 */ /* 0x001fe200078e021a */
[----:B--2---:R-:W-:Y:S02]  /*07a0*/  SEL R12, R12, RZ, P1 ;  /* 0x000000ff0c0c7207 */ /* 0x004fe40000800000 */
[----:B------:R-:W-:-:S02]  /*07b0*/  SEL R13, R13, RZ, P1 ;  /* 0x000000ff0d0d7207 */ /* 0x000fc40000800000 */
[----:B------:R-:W-:Y:S02]  /*07c0*/  SEL R15, R15, RZ, P1 ;  /* 0x000000ff0f0f7207 */ /* 0x000fe40000800000 */
[----:B------:R-:W-:Y:S02]  /*07d0*/  SEL R14, R14, RZ, P1 ;  /* 0x000000ff0e0e7207 */ /* 0x000fe40000800000 */
[----:B---3--:R-:W-:Y:S02]  /*07e0*/  @P3 SEL R12, R8, RZ, P2 ;  /* 0x000000ff080c3207 */ /* 0x008fe40001000000 */
[----:B------:R-:W-:Y:S02]  /*07f0*/  @P3 SEL R13, R9, RZ, P2 ;  /* 0x000000ff090d3207 */ /* 0x000fe40001000000 */
[----:B------:R-:W0:Y:S01]  /*0800*/  LDC.64 R8, c[0x0][0x240] ;  /* 0x00009000ff087b82 */ /* 0x000e220000000a00 */
[----:B------:R-:W-:Y:S02]  /*0810*/  @P3 SEL R15, R11, RZ, P2 ;  /* 0x000000ff0b0f3207 */ /* 0x000fe40001000000 */
[----:B------:R-:W-:Y:S01]  /*0820*/  @P3 SEL R14, R10, RZ, P2 ;  /* 0x000000ff0a0e3207 */ /* 0x000fe20001000000 */
[----:B------:R-:W-:Y:S01]  /*0830*/  FADD R21, R12, -R21 ;  /* 0x800000150c157221 */ /* 0x000fe20000000000 */
[----:B------:R-:W-:Y:S01]  /*0840*/  FADD R11, R13, -R16 ;  /* 0x800000100d0b7221 */ /* 0x000fe20000000000 */
[----:B-----5:R-:W-:-:S02]  /*0850*/  FADD R6, R15, -R6 ;  /* 0x800000060f067221 */ /* 0x020fc40000000000 */
[----:B------:R-:W-:Y:S01]  /*0860*/  FADD R17, R14, -R17 ;  /* 0x800000110e117221 */ /* 0x000fe20000000000 */
[----:B------:R-:W-:Y:S01]  /*0870*/  FMUL R24, R24, R21 ;  /* 0x0000001518187220 */ /* 0x000fe20000400000 */
[----:B------:R-:W-:Y:S01]  /*0880*/  FMUL R25, R25, R6 ;  /* 0x0000000619197220 */ /* 0x000fe20000400000 */
[----:B------:R-:W-:Y:S01]  /*0890*/  FMUL R11, R20, R11 ;  /* 0x0000000b140b7220 */ /* 0x000fe20000400000 */
[----:B------:R-:W-:Y:S02]  /*08a0*/  FMUL R17, R22, R17 ;  /* 0x0000001116117220 */ /* 0x000fe40000400000 */
[----:B----4-:R-:W-:Y:S02]  /*08b0*/  FFMA R4, R25, R23, R4 ;  /* 0x0000001719047223 */ /* 0x010fe40000000004 */
[----:B------:R-:W-:Y:S01]  /*08c0*/  FFMA R0, R17, R19, R0 ;  /* 0x0000001311007223 */ /* 0x000fe20000000000 */
[----:B------:R-:W-:Y:S01]  /*08d0*/  FFMA R3, R24, R18, R3 ;  /* 0x0000001218037223 */ /* 0x000fe20000000003 */
[----:B0-----:R-:W-:-:S04]  /*08e0*/  IMAD.WIDE R8, R5, 0x4, R8 ;  /* 0x0000000405087825 */ /* 0x001fc800078e0208 */
[----:B------:R-:W-:Y:S01]  /*08f0*/  FFMA R2, R11, R7, R2 ;  /* 0x000000070b027223 */ /* 0x000fe20000000002 */
[----:B------:R-:W-:Y:S01]  /*0900*/  FSETP.GEU.AND P1, PT, R4, RZ, PT ;  /* 0x000000ff0400720b */ /* 0x000fe20003f2e000 */
[----:B------:R0:W-:Y:S01]  /*0910*/  @!P0 STG.E.128 desc[UR4][R8.64], R12 ;  /* 0x0000000c08008986 */ /* 0x0001e2000c101d04 */
[----:B------:R-:W-:Y:S02]  /*0920*/  FSETP.GEU.AND P2, PT, R0, RZ, PT ;  /* 0x000000ff0000720b */ /* 0x000fe40003f4e000 */
[----:B------:R-:W-:Y:S02]  /*0930*/  FSETP.GEU.AND P3, PT, R2, RZ, PT ;  /* 0x000000ff0200720b */ /* 0x000fe40003f6e000 */
[----:B------:R-:W-:Y:S02]  /*0940*/  FSETP.GEU.AND P4, PT, R3, RZ, PT ;  /* 0x000000ff0300720b */ /* 0x000fe40003f8e000 */
[----:B------:R-:W-:Y:S02]  /*0950*/  SEL R7, R4, RZ, P1 ;  /* 0x000000ff04077207 */ /* 0x000fe40000800000 */
[----:B------:R-:W-:-:S02]  /*0960*/  SEL R6, R0, RZ, P2 ;  /* 0x000000ff00067207 */ /* 0x000fc40001000000 */
[----:B------:R-:W-:Y:S02]  /*0970*/  SEL R5, R2, RZ, P3 ;  /* 0x000000ff02057207 */ /* 0x000fe40001800000 */
[----:B------:R-:W-:Y:S01]  /*0980*/  SEL R4, R3, RZ, P4 ;  /* 0x000000ff03047207 */ /* 0x000fe20002000000 */
[----:B0-----:R-:W-:Y:S06]  /*0990*/  @P0 EXIT ;  /* 0x000000000000094d */ /* 0x001fec0003800000 */
[----:B------:R-:W-:Y:S01]  /*09a0*/  STG.E.128 desc[UR4][R26.64], R4 ;  /* 0x000000041a007986 */ /* 0x000fe2000c101d04 */
[----:B------:R-:W-:Y:S05]  /*09b0*/  EXIT ;  /* 0x000000000000794d */ /* 0x000fea0003800000 */
.L_x_0:
[----:B------:R-:W-:-:S00]  /*09c0*/  BRA `(.L_x_0) ;  /* 0xfffffffc00fc7947 */ /* 0x000fc0000383ffff */
[----:B------:R-:W-:-:S00]  /*09d0*/  NOP ;  /* 0x0000000000007918 */ /* 0x000fc00000000000 */
        /* <DEDUP_REMOVED lines=10> */
.L_x_1:


//--------------------- .nv.global.init           --------------------------
	.section	.nv.global.init,"aw",@progbits
.nv.global.init:
	.type		_$_str,@object
	.size		_$_str,(_$_str_$_2 - _$_str)
_$_str:
        /*0000*/ 	.byte	0x5f, 0x5f, 0x43, 0x55, 0x44, 0x41, 0x5f, 0x46, 0x54, 0x5a, 0x00
	.type		_$_str_$_2,@object
	.size		_$_str_$_2,(.L_1 - _$_str_$_2)
_$_str_$_2:
        /*000b*/ 	.byte	0x5f, 0x5f, 0x43, 0x55, 0x44, 0x41, 0x5f, 0x50, 0x52, 0x45, 0x43, 0x5f, 0x53, 0x51, 0x52, 0x54
        /*001b*/ 	.byte	0x00
.L_1:


//--------------------- .nv.constant0.triton_poi_fused__native_batch_norm_legit_no_training_cat_relu_29 --------------------------
	.section	.nv.constant0.triton_poi_fused__native_batch_norm_legit_no_training_cat_relu_29,"a",@progbits
	.sectionflags	@""
	.align	4
.nv.constant0.triton_poi_fused__native_batch_norm_legit_no_training_cat_relu_29:
	.zero		596
